//
// Generated by NVIDIA NVVM Compiler
//
// Compiler Build ID: CL-36424714
// Cuda compilation tools, release 13.0, V13.0.88
// Based on NVVM 20.0.0
//

.version 9.0
.target sm_100
.address_size 64

	// .globl	_Z29randomAccessDeltaSingleKernelPjS_jPi
.global .align 1 .b8 _ZN34_INTERNAL_579fba4f_4_k_cu_49624ecd4cuda3std3__45__cpo5beginE[1];
.global .align 1 .b8 _ZN34_INTERNAL_579fba4f_4_k_cu_49624ecd4cuda3std3__45__cpo3endE[1];
.global .align 1 .b8 _ZN34_INTERNAL_579fba4f_4_k_cu_49624ecd4cuda3std3__45__cpo6cbeginE[1];
.global .align 1 .b8 _ZN34_INTERNAL_579fba4f_4_k_cu_49624ecd4cuda3std3__45__cpo4cendE[1];
.global .align 1 .b8 _ZN34_INTERNAL_579fba4f_4_k_cu_49624ecd4cuda3std3__45__cpo6rbeginE[1];
.global .align 1 .b8 _ZN34_INTERNAL_579fba4f_4_k_cu_49624ecd4cuda3std3__45__cpo4rendE[1];
.global .align 1 .b8 _ZN34_INTERNAL_579fba4f_4_k_cu_49624ecd4cuda3std3__45__cpo7crbeginE[1];
.global .align 1 .b8 _ZN34_INTERNAL_579fba4f_4_k_cu_49624ecd4cuda3std3__45__cpo5crendE[1];
.global .align 1 .b8 _ZN34_INTERNAL_579fba4f_4_k_cu_49624ecd4cuda3std3__436_GLOBAL__N__579fba4f_4_k_cu_49624ecd6ignoreE[1];
.global .align 1 .b8 _ZN34_INTERNAL_579fba4f_4_k_cu_49624ecd4cuda3std3__419piecewise_constructE[1];
.global .align 1 .b8 _ZN34_INTERNAL_579fba4f_4_k_cu_49624ecd4cuda3std3__48in_placeE[1];
.global .align 1 .b8 _ZN34_INTERNAL_579fba4f_4_k_cu_49624ecd4cuda3std3__420unreachable_sentinelE[1];
.global .align 1 .b8 _ZN34_INTERNAL_579fba4f_4_k_cu_49624ecd4cuda3std3__47nulloptE[1];
.global .align 1 .b8 _ZN34_INTERNAL_579fba4f_4_k_cu_49624ecd4cuda3std3__48unexpectE[1];
.global .align 1 .b8 _ZN34_INTERNAL_579fba4f_4_k_cu_49624ecd4cuda3std6ranges3__45__cpo4swapE[1];
.global .align 1 .b8 _ZN34_INTERNAL_579fba4f_4_k_cu_49624ecd4cuda3std6ranges3__45__cpo9iter_moveE[1];
.global .align 1 .b8 _ZN34_INTERNAL_579fba4f_4_k_cu_49624ecd4cuda3std6ranges3__45__cpo5beginE[1];
.global .align 1 .b8 _ZN34_INTERNAL_579fba4f_4_k_cu_49624ecd4cuda3std6ranges3__45__cpo3endE[1];
.global .align 1 .b8 _ZN34_INTERNAL_579fba4f_4_k_cu_49624ecd4cuda3std6ranges3__45__cpo6cbeginE[1];
.global .align 1 .b8 _ZN34_INTERNAL_579fba4f_4_k_cu_49624ecd4cuda3std6ranges3__45__cpo4cendE[1];
.global .align 1 .b8 _ZN34_INTERNAL_579fba4f_4_k_cu_49624ecd4cuda3std6ranges3__45__cpo7advanceE[1];
.global .align 1 .b8 _ZN34_INTERNAL_579fba4f_4_k_cu_49624ecd4cuda3std6ranges3__45__cpo9iter_swapE[1];
.global .align 1 .b8 _ZN34_INTERNAL_579fba4f_4_k_cu_49624ecd4cuda3std6ranges3__45__cpo4nextE[1];
.global .align 1 .b8 _ZN34_INTERNAL_579fba4f_4_k_cu_49624ecd4cuda3std6ranges3__45__cpo4prevE[1];
.global .align 1 .b8 _ZN34_INTERNAL_579fba4f_4_k_cu_49624ecd4cuda3std6ranges3__45__cpo4dataE[1];
.global .align 1 .b8 _ZN34_INTERNAL_579fba4f_4_k_cu_49624ecd4cuda3std6ranges3__45__cpo5cdataE[1];
.global .align 1 .b8 _ZN34_INTERNAL_579fba4f_4_k_cu_49624ecd4cuda3std6ranges3__45__cpo4sizeE[1];
.global .align 1 .b8 _ZN34_INTERNAL_579fba4f_4_k_cu_49624ecd4cuda3std6ranges3__45__cpo5ssizeE[1];
.global .align 1 .b8 _ZN34_INTERNAL_579fba4f_4_k_cu_49624ecd4cuda3std6ranges3__45__cpo8distanceE[1];
.global .align 1 .b8 _ZN34_INTERNAL_579fba4f_4_k_cu_49624ecd6thrust24THRUST_300001_SM_1000_NS6system6detail10sequential3seqE[1];
.global .align 1 .b8 _ZN34_INTERNAL_579fba4f_4_k_cu_49624ecd6thrust24THRUST_300001_SM_1000_NS12placeholders2_1E[1];
.global .align 1 .b8 _ZN34_INTERNAL_579fba4f_4_k_cu_49624ecd6thrust24THRUST_300001_SM_1000_NS12placeholders2_2E[1];
.global .align 1 .b8 _ZN34_INTERNAL_579fba4f_4_k_cu_49624ecd6thrust24THRUST_300001_SM_1000_NS12placeholders2_3E[1];
.global .align 1 .b8 _ZN34_INTERNAL_579fba4f_4_k_cu_49624ecd6thrust24THRUST_300001_SM_1000_NS12placeholders2_4E[1];
.global .align 1 .b8 _ZN34_INTERNAL_579fba4f_4_k_cu_49624ecd6thrust24THRUST_300001_SM_1000_NS12placeholders2_5E[1];
.global .align 1 .b8 _ZN34_INTERNAL_579fba4f_4_k_cu_49624ecd6thrust24THRUST_300001_SM_1000_NS12placeholders2_6E[1];
.global .align 1 .b8 _ZN34_INTERNAL_579fba4f_4_k_cu_49624ecd6thrust24THRUST_300001_SM_1000_NS12placeholders2_7E[1];
.global .align 1 .b8 _ZN34_INTERNAL_579fba4f_4_k_cu_49624ecd6thrust24THRUST_300001_SM_1000_NS12placeholders2_8E[1];
.global .align 1 .b8 _ZN34_INTERNAL_579fba4f_4_k_cu_49624ecd6thrust24THRUST_300001_SM_1000_NS12placeholders2_9E[1];
.global .align 1 .b8 _ZN34_INTERNAL_579fba4f_4_k_cu_49624ecd6thrust24THRUST_300001_SM_1000_NS12placeholders3_10E[1];

.visible .entry _Z29randomAccessDeltaSingleKernelPjS_jPi(
	.param .u64 .ptr .align 1 _Z29randomAccessDeltaSingleKernelPjS_jPi_param_0,
	.param .u64 .ptr .align 1 _Z29randomAccessDeltaSingleKernelPjS_jPi_param_1,
	.param .u32 _Z29randomAccessDeltaSingleKernelPjS_jPi_param_2,
	.param .u64 .ptr .align 1 _Z29randomAccessDeltaSingleKernelPjS_jPi_param_3
)
{
	.reg .pred 	%p<6>;
	.reg .b32 	%r<48>;
	.reg .b64 	%rd<26>;

	ld.param.u64 	%rd4, [_Z29randomAccessDeltaSingleKernelPjS_jPi_param_0];
	ld.param.u64 	%rd5, [_Z29randomAccessDeltaSingleKernelPjS_jPi_param_1];
	ld.param.u32 	%r16, [_Z29randomAccessDeltaSingleKernelPjS_jPi_param_2];
	ld.param.u64 	%rd6, [_Z29randomAccessDeltaSingleKernelPjS_jPi_param_3];
	mov.u32 	%r17, %tid.x;
	mov.u32 	%r18, %ctaid.x;
	or.b32  	%r19, %r17, %r18;
	setp.ne.s32 	%p1, %r19, 0;
	@%p1 bra 	$L__BB0_9;
	cvta.to.global.u64 	%rd7, %rd4;
	cvta.to.global.u64 	%rd8, %rd5;
	shr.u32 	%r20, %r16, 7;
	and.b32  	%r1, %r16, 127;
	mul.wide.u32 	%rd9, %r20, 4;
	add.s64 	%rd10, %rd7, %rd9;
	ld.global.u32 	%r21, [%rd10];
	mul.wide.u32 	%rd11, %r21, 4;
	add.s64 	%rd1, %rd8, %rd11;
	ld.global.u32 	%r47, [%rd1];
	setp.eq.s32 	%p2, %r1, 0;
	@%p2 bra 	$L__BB0_8;
	ld.global.u32 	%r3, [%rd1+4];
	mov.b32 	%r42, 0;
$L__BB0_3:
	setp.lt.u32 	%p3, %r42, 32;
	mov.b64 	%rd25, 1;
	@%p3 bra 	$L__BB0_7;
	shr.u32 	%r25, %r42, 5;
	max.u32 	%r26, %r25, 1;
	neg.s32 	%r45, %r26;
	mov.b32 	%r46, 1;
	mov.b32 	%r44, 0;
$L__BB0_5:
	shr.u32 	%r27, %r3, %r44;
	and.b32  	%r28, %r27, 255;
	add.s32 	%r46, %r28, %r46;
	add.s32 	%r45, %r45, 1;
	setp.ne.s32 	%p4, %r45, 0;
	add.s32 	%r44, %r44, 8;
	@%p4 bra 	$L__BB0_5;
	cvt.u64.u32 	%rd25, %r46;
$L__BB0_7:
	and.b32  	%r29, %r42, 31;
	shr.u32 	%r30, %r42, 2;
	and.b32  	%r31, %r30, 536870904;
	shr.u32 	%r32, %r3, %r31;
	and.b32  	%r33, %r32, 255;
	mul.lo.s32 	%r34, %r33, %r29;
	shr.u32 	%r35, %r34, 5;
	and.b32  	%r36, %r34, 31;
	cvt.u64.u32 	%rd13, %r35;
	add.s64 	%rd14, %rd25, %rd13;
	shl.b64 	%rd15, %rd14, 2;
	add.s64 	%rd16, %rd1, %rd15;
	ld.global.u32 	%rd17, [%rd16+8];
	shl.b64 	%rd18, %rd17, 32;
	ld.global.u32 	%rd19, [%rd16+4];
	or.b64  	%rd20, %rd18, %rd19;
	shr.u64 	%rd21, %rd20, %r36;
	mov.b64 	%rd22, -1;
	shl.b64 	%rd23, %rd22, %r33;
	cvt.u32.u64 	%r37, %rd21;
	cvt.u32.u64 	%r38, %rd23;
	cvt.u32.u64 	%r39, %rd22;
	xor.b32  	%r40, %r38, %r39;
	and.b32  	%r41, %r37, %r40;
	add.s32 	%r47, %r47, %r41;
	add.s32 	%r42, %r42, 1;
	setp.ne.s32 	%p5, %r42, %r1;
	@%p5 bra 	$L__BB0_3;
$L__BB0_8:
	cvta.to.global.u64 	%rd24, %rd6;
	st.global.u32 	[%rd24], %r47;
$L__BB0_9:
	ret;

}
	// .globl	_ZN3cub18CUB_300001_SM_10006detail11EmptyKernelIvEEvv
.visible .entry _ZN3cub18CUB_300001_SM_10006detail11EmptyKernelIvEEvv()
{


	ret;

}


// ===== COMPILED SASS (sm_100) =====

	.target	sm_100

	.elftype	@"ET_EXEC"


//--------------------- .note.nv.tkinfo           --------------------------
	.section	.note.nv.tkinfo,"",@"SHT_NOTE"
	.sectionflags	@"SHF_NOTE_NV_TKINFO"
	.tkinfo
        /*0018*/ 	.word	0x00000002
        /*0030*/ 	.string	""
        /*0030*/ 	.string	"ptxas"
        /*0030*/ 	.string	"Cuda compilation tools, release 13.0, V13.0.88"
        /*0030*/ 	.string	"Build cuda_13.0.r13.0/compiler.36424714_0"
        /*0030*/ 	.string	"-arch sm_100 -m 64 "



//--------------------- .note.nv.cuinfo           --------------------------
	.section	.note.nv.cuinfo,"",@"SHT_NOTE"
	.sectionflags	@"SHF_NOTE_NV_CUINFO"
        /*0018*/ 	.short	0x0002
        /*001a*/ 	.short	0x0064
        /*001c*/ 	.short	0x0082
	.zero		2


//--------------------- .nv.info                  --------------------------
	.section	.nv.info,"",@"SHT_CUDA_INFO"
	.align	4


	//----- nvinfo : EIATTR_REGCOUNT
	.align		4
        /*0000*/ 	.byte	0x04, 0x2f
        /*0002*/ 	.short	(.L_41 - .L_40)
	.align		4
.L_40:
        /*0004*/ 	.word	index@(_Z29randomAccessDeltaSingleKernelPjS_jPi)
        /*0008*/ 	.word	0x00000013


	//----- nvinfo : EIATTR_FRAME_SIZE
	.align		4
.L_41:
        /*000c*/ 	.byte	0x04, 0x11
        /*000e*/ 	.short	(.L_43 - .L_42)
	.align		4
.L_42:
        /*0010*/ 	.word	index@(_Z29randomAccessDeltaSingleKernelPjS_jPi)
        /*0014*/ 	.word	0x00000000


	//----- nvinfo : EIATTR_REGCOUNT
	.align		4
.L_43:
        /*0018*/ 	.byte	0x04, 0x2f
        /*001a*/ 	.short	(.L_45 - .L_44)
	.align		4
.L_44:
        /*001c*/ 	.word	index@(_ZN3cub18CUB_300001_SM_10006detail11EmptyKernelIvEEvv)
        /*0020*/ 	.word	0x00000004


	//----- nvinfo : EIATTR_FRAME_SIZE
	.align		4
.L_45:
        /*0024*/ 	.byte	0x04, 0x11
        /*0026*/ 	.short	(.L_47 - .L_46)
	.align		4
.L_46:
        /*0028*/ 	.word	index@(_ZN3cub18CUB_300001_SM_10006detail11EmptyKernelIvEEvv)
        /*002c*/ 	.word	0x00000000


	//----- nvinfo : EIATTR_MIN_STACK_SIZE
	.align		4
.L_47:
        /*0030*/ 	.byte	0x04, 0x12
        /*0032*/ 	.short	(.L_49 - .L_48)
	.align		4
.L_48:
        /*0034*/ 	.word	index@(_ZN3cub18CUB_300001_SM_10006detail11EmptyKernelIvEEvv)
        /*0038*/ 	.word	0x00000000


	//----- nvinfo : EIATTR_MIN_STACK_SIZE
	.align		4
.L_49:
        /*003c*/ 	.byte	0x04, 0x12
        /*003e*/ 	.short	(.L_51 - .L_50)
	.align		4
.L_50:
        /*0040*/ 	.word	index@(_Z29randomAccessDeltaSingleKernelPjS_jPi)
        /*0044*/ 	.word	0x00000000
.L_51:


//--------------------- .nv.compat                --------------------------
	.section	.nv.compat,"",@"SHT_CUDA_COMPAT_INFO"
	.align	4
        /*0000*/ 	.byte	0x02, 0x09, 0x00, 0x00, 0x02, 0x02, 0x01, 0x00, 0x02, 0x05, 0x05, 0x00, 0x03, 0x07, 0x01, 0x01
        /*0010*/ 	.byte	0x02, 0x03, 0x00, 0x00, 0x02, 0x06, 0x01, 0x00, 0x04, 0x0b, 0x08, 0x00, 0x09, 0x00, 0x00, 0x00
        /*0020*/ 	.byte	0x00, 0x00, 0x00, 0x00


//--------------------- .nv.info._ZN3cub18CUB_300001_SM_10006detail11EmptyKernelIvEEvv --------------------------
	.section	.nv.info._ZN3cub18CUB_300001_SM_10006detail11EmptyKernelIvEEvv,"",@"SHT_CUDA_INFO"
	.sectionflags	@""
	.align	4


	//----- nvinfo : EIATTR_CUDA_API_VERSION
	.align		4
        /*0000*/ 	.byte	0x04, 0x37
        /*0002*/ 	.short	(.L_53 - .L_52)
.L_52:
        /*0004*/ 	.word	0x00000082


	//----- nvinfo : EIATTR_SPARSE_MMA_MASK
	.align		4
.L_53:
        /*0008*/ 	.byte	0x03, 0x50
        /*000a*/ 	.short	0x0000


	//----- nvinfo : EIATTR_MAXREG_COUNT
	.align		4
        /*000c*/ 	.byte	0x03, 0x1b
        /*000e*/ 	.short	0x00ff


	//----- nvinfo : EIATTR_MERCURY_ISA_VERSION
	.align		4
        /*0010*/ 	.byte	0x03, 0x5f
        /*0012*/ 	.short	0x0101


	//----- nvinfo : EIATTR_VRC_CTA_INIT_COUNT
	.align		4
        /*0014*/ 	.byte	0x02, 0x4a
	.zero		1
	.zero		1


	//----- nvinfo : EIATTR_EXIT_INSTR_OFFSETS
	.align		4
        /*0018*/ 	.byte	0x04, 0x1c
        /*001a*/ 	.short	(.L_55 - .L_54)


	//   ....[0]....
.L_54:
        /*001c*/ 	.word	0x00000010


	//----- nvinfo : EIATTR_SW_WAR
	.align		4
.L_55:
        /*0020*/ 	.byte	0x04, 0x36
        /*0022*/ 	.short	(.L_57 - .L_56)
.L_56:
        /*0024*/ 	.word	0x00000008
.L_57:


//--------------------- .nv.info._Z29randomAccessDeltaSingleKernelPjS_jPi --------------------------
	.section	.nv.info._Z29randomAccessDeltaSingleKernelPjS_jPi,"",@"SHT_CUDA_INFO"
	.sectionflags	@""
	.align	4


	//----- nvinfo : EIATTR_CUDA_API_VERSION
	.align		4
        /*0000*/ 	.byte	0x04, 0x37
        /*0002*/ 	.short	(.L_59 - .L_58)
.L_58:
        /*0004*/ 	.word	0x00000082


	//----- nvinfo : EIATTR_KPARAM_INFO
	.align		4
.L_59:
        /*0008*/ 	.byte	0x04, 0x17
        /*000a*/ 	.short	(.L_61 - .L_60)
.L_60:
        /*000c*/ 	.word	0x00000000
        /*0010*/ 	.short	0x0003
        /*0012*/ 	.short	0x0018
        /*0014*/ 	.byte	0x00, 0xf5, 0x21, 0x00


	//----- nvinfo : EIATTR_KPARAM_INFO
	.align		4
.L_61:
        /*0018*/ 	.byte	0x04, 0x17
        /*001a*/ 	.short	(.L_63 - .L_62)
.L_62:
        /*001c*/ 	.word	0x00000000
        /*0020*/ 	.short	0x0002
        /*0022*/ 	.short	0x0010
        /*0024*/ 	.byte	0x00, 0xf0, 0x11, 0x00


	//----- nvinfo : EIATTR_KPARAM_INFO
	.align		4
.L_63:
        /*0028*/ 	.byte	0x04, 0x17
        /*002a*/ 	.short	(.L_65 - .L_64)
.L_64:
        /*002c*/ 	.word	0x00000000
        /*0030*/ 	.short	0x0001
        /*0032*/ 	.short	0x0008
        /*0034*/ 	.byte	0x00, 0xf5, 0x21, 0x00


	//----- nvinfo : EIATTR_KPARAM_INFO
	.align		4
.L_65:
        /*0038*/ 	.byte	0x04, 0x17
        /*003a*/ 	.short	(.L_67 - .L_66)
.L_66:
        /*003c*/ 	.word	0x00000000
        /*0040*/ 	.short	0x0000
        /*0042*/ 	.short	0x0000
        /*0044*/ 	.byte	0x00, 0xf5, 0x21, 0x00


	//----- nvinfo : EIATTR_SPARSE_MMA_MASK
	.align		4
.L_67:
        /*0048*/ 	.byte	0x03, 0x50
        /*004a*/ 	.short	0x0000


	//----- nvinfo : EIATTR_MAXREG_COUNT
	.align		4
        /*004c*/ 	.byte	0x03, 0x1b
        /*004e*/ 	.short	0x00ff


	//----- nvinfo : EIATTR_MERCURY_ISA_VERSION
	.align		4
        /*0050*/ 	.byte	0x03, 0x5f
        /*0052*/ 	.short	0x0101


	//----- nvinfo : EIATTR_VRC_CTA_INIT_COUNT
	.align		4
        /*0054*/ 	.byte	0x02, 0x4a
	.zero		1
	.zero		1


	//----- nvinfo : EIATTR_EXIT_INSTR_OFFSETS
	.align		4
        /*0058*/ 	.byte	0x04, 0x1c
        /*005a*/ 	.short	(.L_69 - .L_68)


	//   ....[0]....
.L_68:
        /*005c*/ 	.word	0x00000040


	//   ....[1]....
        /*0060*/ 	.word	0x00000610


	//----- nvinfo : EIATTR_CBANK_PARAM_SIZE
	.align		4
.L_69:
        /*0064*/ 	.byte	0x03, 0x19
        /*0066*/ 	.short	0x0020


	//----- nvinfo : EIATTR_PARAM_CBANK
	.align		4
        /*0068*/ 	.byte	0x04, 0x0a
        /*006a*/ 	.short	(.L_71 - .L_70)
	.align		4
.L_70:
        /*006c*/ 	.word	index@(.nv.constant0._Z29randomAccessDeltaSingleKernelPjS_jPi)
        /*0070*/ 	.short	0x0380
        /*0072*/ 	.short	0x0020


	//----- nvinfo : EIATTR_SW_WAR
	.align		4
.L_71:
        /*0074*/ 	.byte	0x04, 0x36
        /*0076*/ 	.short	(.L_73 - .L_72)
.L_72:
        /*0078*/ 	.word	0x00000008
.L_73:


//--------------------- .nv.callgraph             --------------------------
	.section	.nv.callgraph,"",@"SHT_CUDA_CALLGRAPH"
	.align	4
	.sectionentsize	8
	.align		4
        /*0000*/ 	.word	0x00000000
	.align		4
        /*0004*/ 	.word	0xffffffff
	.align		4
        /*0008*/ 	.word	0x00000000
	.align		4
        /*000c*/ 	.word	0xfffffffe
	.align		4
        /*0010*/ 	.word	0x00000000
	.align		4
        /*0014*/ 	.word	0xfffffffd
	.align		4
        /*0018*/ 	.word	0x00000000
	.align		4
        /*001c*/ 	.word	0xfffffffc


//--------------------- .nv.constant4             --------------------------
	.section	.nv.constant4,"a",@progbits
	.align	8
	.align		8
.nv.constant4:
        /*0000*/ 	.dword	_ZN34_INTERNAL_579fba4f_4_k_cu_49624ecd4cuda3std3__45__cpo5beginE
	.align		8
        /*0008*/ 	.dword	_ZN34_INTERNAL_579fba4f_4_k_cu_49624ecd4cuda3std3__45__cpo3endE
	.align		8
        /*0010*/ 	.dword	_ZN34_INTERNAL_579fba4f_4_k_cu_49624ecd4cuda3std3__45__cpo6cbeginE
	.align		8
        /*0018*/ 	.dword	_ZN34_INTERNAL_579fba4f_4_k_cu_49624ecd4cuda3std3__45__cpo4cendE
	.align		8
        /*0020*/ 	.dword	_ZN34_INTERNAL_579fba4f_4_k_cu_49624ecd4cuda3std3__45__cpo6rbeginE
	.align		8
        /*0028*/ 	.dword	_ZN34_INTERNAL_579fba4f_4_k_cu_49624ecd4cuda3std3__45__cpo4rendE
	.align		8
        /*0030*/ 	.dword	_ZN34_INTERNAL_579fba4f_4_k_cu_49624ecd4cuda3std3__45__cpo7crbeginE
	.align		8
        /*0038*/ 	.dword	_ZN34_INTERNAL_579fba4f_4_k_cu_49624ecd4cuda3std3__45__cpo5crendE
	.align		8
        /*0040*/ 	.dword	_ZN34_INTERNAL_579fba4f_4_k_cu_49624ecd4cuda3std3__436_GLOBAL__N__579fba4f_4_k_cu_49624ecd6ignoreE
	.align		8
        /*0048*/ 	.dword	_ZN34_INTERNAL_579fba4f_4_k_cu_49624ecd4cuda3std3__419piecewise_constructE
	.align		8
        /*0050*/ 	.dword	_ZN34_INTERNAL_579fba4f_4_k_cu_49624ecd4cuda3std3__48in_placeE
	.align		8
        /*0058*/ 	.dword	_ZN34_INTERNAL_579fba4f_4_k_cu_49624ecd4cuda3std3__420unreachable_sentinelE
	.align		8
        /*0060*/ 	.dword	_ZN34_INTERNAL_579fba4f_4_k_cu_49624ecd4cuda3std3__47nulloptE
	.align		8
        /*0068*/ 	.dword	_ZN34_INTERNAL_579fba4f_4_k_cu_49624ecd4cuda3std3__48unexpectE
	.align		8
        /*0070*/ 	.dword	_ZN34_INTERNAL_579fba4f_4_k_cu_49624ecd4cuda3std6ranges3__45__cpo4swapE
	.align		8
        /*0078*/ 	.dword	_ZN34_INTERNAL_579fba4f_4_k_cu_49624ecd4cuda3std6ranges3__45__cpo9iter_moveE
	.align		8
        /*0080*/ 	.dword	_ZN34_INTERNAL_579fba4f_4_k_cu_49624ecd4cuda3std6ranges3__45__cpo5beginE
	.align		8
        /*0088*/ 	.dword	_ZN34_INTERNAL_579fba4f_4_k_cu_49624ecd4cuda3std6ranges3__45__cpo3endE
	.align		8
        /*0090*/ 	.dword	_ZN34_INTERNAL_579fba4f_4_k_cu_49624ecd4cuda3std6ranges3__45__cpo6cbeginE
	.align		8
        /*0098*/ 	.dword	_ZN34_INTERNAL_579fba4f_4_k_cu_49624ecd4cuda3std6ranges3__45__cpo4cendE
	.align		8
        /*00a0*/ 	.dword	_ZN34_INTERNAL_579fba4f_4_k_cu_49624ecd4cuda3std6ranges3__45__cpo7advanceE
	.align		8
        /*00a8*/ 	.dword	_ZN34_INTERNAL_579fba4f_4_k_cu_49624ecd4cuda3std6ranges3__45__cpo9iter_swapE
	.align		8
        /*00b0*/ 	.dword	_ZN34_INTERNAL_579fba4f_4_k_cu_49624ecd4cuda3std6ranges3__45__cpo4nextE
	.align		8
        /*00b8*/ 	.dword	_ZN34_INTERNAL_579fba4f_4_k_cu_49624ecd4cuda3std6ranges3__45__cpo4prevE
	.align		8
        /*00c0*/ 	.dword	_ZN34_INTERNAL_579fba4f_4_k_cu_49624ecd4cuda3std6ranges3__45__cpo4dataE
	.align		8
        /*00c8*/ 	.dword	_ZN34_INTERNAL_579fba4f_4_k_cu_49624ecd4cuda3std6ranges3__45__cpo5cdataE
	.align		8
        /*00d0*/ 	.dword	_ZN34_INTERNAL_579fba4f_4_k_cu_49624ecd4cuda3std6ranges3__45__cpo4sizeE
	.align		8
        /*00d8*/ 	.dword	_ZN34_INTERNAL_579fba4f_4_k_cu_49624ecd4cuda3std6ranges3__45__cpo5ssizeE
	.align		8
        /*00e0*/ 	.dword	_ZN34_INTERNAL_579fba4f_4_k_cu_49624ecd4cuda3std6ranges3__45__cpo8distanceE
	.align		8
        /*00e8*/ 	.dword	_ZN34_INTERNAL_579fba4f_4_k_cu_49624ecd6thrust24THRUST_300001_SM_1000_NS6system6detail10sequential3seqE
	.align		8
        /*00f0*/ 	.dword	_ZN34_INTERNAL_579fba4f_4_k_cu_49624ecd6thrust24THRUST_300001_SM_1000_NS12placeholders2_1E
	.align		8
        /*00f8*/ 	.dword	_ZN34_INTERNAL_579fba4f_4_k_cu_49624ecd6thrust24THRUST_300001_SM_1000_NS12placeholders2_2E
	.align		8
        /*0100*/ 	.dword	_ZN34_INTERNAL_579fba4f_4_k_cu_49624ecd6thrust24THRUST_300001_SM_1000_NS12placeholders2_3E
	.align		8
        /*0108*/ 	.dword	_ZN34_INTERNAL_579fba4f_4_k_cu_49624ecd6thrust24THRUST_300001_SM_1000_NS12placeholders2_4E
	.align		8
        /*0110*/ 	.dword	_ZN34_INTERNAL_579fba4f_4_k_cu_49624ecd6thrust24THRUST_300001_SM_1000_NS12placeholders2_5E
	.align		8
        /*0118*/ 	.dword	_ZN34_INTERNAL_579fba4f_4_k_cu_49624ecd6thrust24THRUST_300001_SM_1000_NS12placeholders2_6E
	.align		8
        /*0120*/ 	.dword	_ZN34_INTERNAL_579fba4f_4_k_cu_49624ecd6thrust24THRUST_300001_SM_1000_NS12placeholders2_7E
	.align		8
        /*0128*/ 	.dword	_ZN34_INTERNAL_579fba4f_4_k_cu_49624ecd6thrust24THRUST_300001_SM_1000_NS12placeholders2_8E
	.align		8
        /*0130*/ 	.dword	_ZN34_INTERNAL_579fba4f_4_k_cu_49624ecd6thrust24THRUST_300001_SM_1000_NS12placeholders2_9E
	.align		8
        /*0138*/ 	.dword	_ZN34_INTERNAL_579fba4f_4_k_cu_49624ecd6thrust24THRUST_300001_SM_1000_NS12placeholders3_10E


//--------------------- .text._ZN3cub18CUB_300001_SM_10006detail11EmptyKernelIvEEvv --------------------------
	.section	.text._ZN3cub18CUB_300001_SM_10006detail11EmptyKernelIvEEvv,"ax",@progbits
	.align	128
        .global         _ZN3cub18CUB_300001_SM_10006detail11EmptyKernelIvEEvv
        .type           _ZN3cub18CUB_300001_SM_10006detail11EmptyKernelIvEEvv,@function
        .size           _ZN3cub18CUB_300001_SM_10006detail11EmptyKernelIvEEvv,(.L_x_10 - _ZN3cub18CUB_300001_SM_10006detail11EmptyKernelIvEEvv)
        .other          _ZN3cub18CUB_300001_SM_10006detail11EmptyKernelIvEEvv,@"STO_CUDA_ENTRY STV_DEFAULT"
_ZN3cub18CUB_300001_SM_10006detail11EmptyKernelIvEEvv:
.text._ZN3cub18CUB_300001_SM_10006detail11EmptyKernelIvEEvv:
[----:B------:R-:W-:Y:S01]  /*0000*/  LDC R1, c[0x0][0x37c] ;  /* 0x0000df00ff017b82 */ /* 0x000fe20000000800 */
[----:B------:R-:W-:Y:S05]  /*0010*/  EXIT ;  /* 0x000000000000794d */ /* 0x000fea0003800000 */
.L_x_0:
[----:B------:R-:W-:-:S00]  /*0020*/  BRA `(.L_x_0) ;  /* 0xfffffffc00fc7947 */ /* 0x000fc0000383ffff */
[----:B------:R-:W-:-:S00]  /*0030*/  NOP ;  /* 0x0000000000007918 */ /* 0x000fc00000000000 */
        /* <DEDUP_REMOVED lines=12> */
.L_x_10:


//--------------------- .text._Z29randomAccessDeltaSingleKernelPjS_jPi --------------------------
	.section	.text._Z29randomAccessDeltaSingleKernelPjS_jPi,"ax",@progbits
	.align	128
        .global         _Z29randomAccessDeltaSingleKernelPjS_jPi
        .type           _Z29randomAccessDeltaSingleKernelPjS_jPi,@function
        .size           _Z29randomAccessDeltaSingleKernelPjS_jPi,(.L_x_11 - _Z29randomAccessDeltaSingleKernelPjS_jPi)
        .other          _Z29randomAccessDeltaSingleKernelPjS_jPi,@"STO_CUDA_ENTRY STV_DEFAULT"
_Z29randomAccessDeltaSingleKernelPjS_jPi:
.text._Z29randomAccessDeltaSingleKernelPjS_jPi:
[----:B------:R-:W-:Y:S01]  /*0000*/  LDC R1, c[0x0][0x37c] ;  /* 0x0000df00ff017b82 */ /* 0x000fe20000000800 */
[----:B------:R-:W0:Y:S07]  /*0010*/  S2R R0, SR_TID.X ;  /* 0x0000000000007919 */ /* 0x000e2e0000002100 */
[----:B------:R-:W0:Y:S02]  /*0020*/  S2UR UR4, SR_CTAID.X ;  /* 0x00000000000479c3 */ /* 0x000e240000002500 */
[----:B0-----:R-:W-:-:S13]  /*0030*/  LOP3.LUT P0, RZ, R0, UR4, RZ, 0xfc, !PT ;  /* 0x0000000400ff7c12 */ /* 0x001fda000f80fcff */
[----:B------:R-:W-:Y:S05]  /*0040*/  @P0 EXIT ;  /* 0x000000000000094d */ /* 0x000fea0003800000 */
[----:B------:R-:W0:Y:S01]  /*0050*/  LDC R4, c[0x0][0x390] ;  /* 0x0000e400ff047b82 */ /* 0x000e220000000800 */
[----:B------:R-:W1:Y:S07]  /*0060*/  LDCU.64 UR4, c[0x0][0x358] ;  /* 0x00006b00ff0477ac */ /* 0x000e6e0008000a00 */
[----:B------:R-:W2:Y:S01]  /*0070*/  LDC.64 R6, c[0x0][0x380] ;  /* 0x0000e000ff067b82 */ /* 0x000ea20000000a00 */
[----:B0-----:R-:W-:-:S05]  /*0080*/  SHF.R.U32.HI R3, RZ, 0x7, R4 ;  /* 0x00000007ff037819 */ /* 0x001fca0000011604 */
[----:B--2---:R-:W-:Y:S02]  /*0090*/  IMAD.WIDE.U32 R6, R3, 0x4, R6 ;  /* 0x0000000403067825 */ /* 0x004fe400078e0006 */
[----:B------:R-:W0:Y:S04]  /*00a0*/  LDC.64 R2, c[0x0][0x388] ;  /* 0x0000e200ff027b82 */ /* 0x000e280000000a00 */
[----:B-1----:R-:W0:Y:S01]  /*00b0*/  LDG.E R7, desc[UR4][R6.64] ;  /* 0x0000000406077981 */ /* 0x002e22000c1e1900 */
[----:B------:R-:W-:Y:S01]  /*00c0*/  LOP3.LUT P0, R4, R4, 0x7f, RZ, 0xc0, !PT ;  /* 0x0000007f04047812 */ /* 0x000fe2000780c0ff */
[----:B0-----:R-:W-:-:S05]  /*00d0*/  IMAD.WIDE.U32 R2, R7, 0x4, R2 ;  /* 0x0000000407027825 */ /* 0x001fca00078e0002 */
[----:B------:R0:W5:Y:S07]  /*00e0*/  LDG.E R0, desc[UR4][R2.64] ;  /* 0x0000000402007981 */ /* 0x00016e000c1e1900 */
[----:B------:R-:W-:Y:S05]  /*00f0*/  @!P0 BRA `(.L_x_1) ;  /* 0x00000004003c8947 */ /* 0x000fea0003800000 */
[----:B------:R1:W5:Y:S01]  /*0100*/  LDG.E R5, desc[UR4][R2.64+0x4] ;  /* 0x0000040402057981 */ /* 0x000362000c1e1900 */
[----:B------:R-:W-:-:S07]  /*0110*/  IMAD.MOV.U32 R7, RZ, RZ, RZ ;  /* 0x000000ffff077224 */ /* 0x000fce00078e00ff */
.L_x_8:
[----:B------:R-:W-:Y:S01]  /*0120*/  ISETP.GE.U32.AND P0, PT, R7, 0x20, PT ;  /* 0x000000200700780c */ /* 0x000fe20003f06070 */
[----:B------:R-:W-:Y:S02]  /*0130*/  IMAD.MOV.U32 R8, RZ, RZ, 0x1 ;  /* 0x00000001ff087424 */ /* 0x000fe400078e00ff */
[----:B------:R-:W-:-:S10]  /*0140*/  IMAD.MOV.U32 R9, RZ, RZ, 0x0 ;  /* 0x00000000ff097424 */ /* 0x000fd400078e00ff */
[----:B------:R-:W-:Y:S05]  /*0150*/  @!P0 BRA `(.L_x_2) ;  /* 0x0000000000d08947 */ /* 0x000fea0003800000 */
[----:B------:R-:W-:Y:S01]  /*0160*/  SHF.R.U32.HI R6, RZ, 0x5, R7 ;  /* 0x00000005ff067819 */ /* 0x000fe20000011607 */
[----:B------:R-:W-:Y:S02]  /*0170*/  IMAD.MOV.U32 R10, RZ, RZ, 0x1 ;  /* 0x00000001ff0a7424 */ /* 0x000fe400078e00ff */
[----:B------:R-:W-:Y:S01]  /*0180*/  IMAD.MOV.U32 R8, RZ, RZ, RZ ;  /* 0x000000ffff087224 */ /* 0x000fe200078e00ff */
[----:B------:R-:W-:-:S05]  /*0190*/  VIMNMX.U32 R6, PT, PT, R6, 0x1, !PT ;  /* 0x0000000106067848 */ /* 0x000fca0007fe0000 */
[----:B------:R-:W-:-:S05]  /*01a0*/  IMAD.MOV R6, RZ, RZ, -R6 ;  /* 0x000000ffff067224 */ /* 0x000fca00078e0a06 */
[----:B------:R-:W-:-:S13]  /*01b0*/  ISETP.GE.AND P0, PT, R6, RZ, PT ;  /* 0x000000ff0600720c */ /* 0x000fda0003f06270 */
[----:B------:R-:W-:Y:S05]  /*01c0*/  @P0 BRA `(.L_x_3) ;  /* 0x0000000000900947 */ /* 0x000fea0003800000 */
[----:B------:R-:W-:Y:S01]  /*01d0*/  IMAD.MOV R9, RZ, RZ, -R6 ;  /* 0x000000ffff097224 */ /* 0x000fe200078e0a06 */
[----:B------:R-:W-:-:S04]  /*01e0*/  PLOP3.LUT P0, PT, PT, PT, PT, 0x80, 0x8 ;  /* 0x000000000008781c */ /* 0x000fc80003f0f070 */
[----:B------:R-:W-:-:S13]  /*01f0*/  ISETP.GT.AND P1, PT, R9, 0x3, PT ;  /* 0x000000030900780c */ /* 0x000fda0003f24270 */
[----:B------:R-:W-:Y:S05]  /*0200*/  @!P1 BRA `(.L_x_4) ;  /* 0x0000000000489947 */ /* 0x000fea0003800000 */
[----:B------:R-:W-:-:S13]  /*0210*/  PLOP3.LUT P0, PT, PT, PT, PT, 0x8, 0x80 ;  /* 0x000000000080781c */ /* 0x000fda0003f0e170 */
.L_x_5:
[----:B------:R-:W-:Y:S01]  /*0220*/  VIADD R6, R6, 0x4 ;  /* 0x0000000406067836 */ /* 0x000fe20000000000 */
[--C-:B-----5:R-:W-:Y:S01]  /*0230*/  SHF.R.U32.HI R9, RZ, R8, R5.reuse ;  /* 0x00000008ff097219 */ /* 0x120fe20000011605 */
[C---:B------:R-:W-:Y:S02]  /*0240*/  VIADD R12, R8.reuse, 0x8 ;  /* 0x00000008080c7836 */ /* 0x040fe40000000000 */
[----:B------:R-:W-:Y:S01]  /*0250*/  VIADD R14, R8, 0x10 ;  /* 0x00000010080e7836 */ /* 0x000fe20000000000 */
[----:B------:R-:W-:Y:S01]  /*0260*/  ISETP.GE.AND P1, PT, R6, -0x3, PT ;  /* 0xfffffffd0600780c */ /* 0x000fe20003f26270 */
[C---:B------:R-:W-:Y:S01]  /*0270*/  VIADD R16, R8.reuse, 0x18 ;  /* 0x0000001808107836 */ /* 0x040fe20000000000 */
[----:B------:R-:W-:Y:S01]  /*0280*/  SHF.R.U32.HI R12, RZ, R12, R5 ;  /* 0x0000000cff0c7219 */ /* 0x000fe20000011605 */
[----:B------:R-:W-:Y:S01]  /*0290*/  VIADD R8, R8, 0x20 ;  /* 0x0000002008087836 */ /* 0x000fe20000000000 */
[----:B------:R-:W-:Y:S02]  /*02a0*/  LOP3.LUT R9, R9, 0xff, RZ, 0xc0, !PT ;  /* 0x000000ff09097812 */ /* 0x000fe400078ec0ff */
[----:B------:R-:W-:-:S02]  /*02b0*/  LOP3.LUT R12, R12, 0xff, RZ, 0xc0, !PT ;  /* 0x000000ff0c0c7812 */ /* 0x000fc400078ec0ff */
[--C-:B------:R-:W-:Y:S02]  /*02c0*/  SHF.R.U32.HI R14, RZ, R14, R5.reuse ;  /* 0x0000000eff0e7219 */ /* 0x100fe40000011605 */
[----:B------:R-:W-:Y:S02]  /*02d0*/  SHF.R.U32.HI R16, RZ, R16, R5 ;  /* 0x00000010ff107219 */ /* 0x000fe40000011605 */
[----:B------:R-:W-:Y:S02]  /*02e0*/  IADD3 R9, PT, PT, R12, R9, R10 ;  /* 0x000000090c097210 */ /* 0x000fe40007ffe00a */
[----:B------:R-:W-:Y:S02]  /*02f0*/  LOP3.LUT R14, R14, 0xff, RZ, 0xc0, !PT ;  /* 0x000000ff0e0e7812 */ /* 0x000fe400078ec0ff */
[----:B------:R-:W-:-:S04]  /*0300*/  LOP3.LUT R16, R16, 0xff, RZ, 0xc0, !PT ;  /* 0x000000ff10107812 */ /* 0x000fc800078ec0ff */
[----:B------:R-:W-:Y:S01]  /*0310*/  IADD3 R10, PT, PT, R16, R14, R9 ;  /* 0x0000000e100a7210 */ /* 0x000fe20007ffe009 */
[----:B------:R-:W-:Y:S06]  /*0320*/  @!P1 BRA `(.L_x_5) ;  /* 0xfffffffc00bc9947 */ /* 0x000fec000383ffff */
.L_x_4:
[----:B------:R-:W-:-:S05]  /*0330*/  IMAD.MOV R9, RZ, RZ, -R6 ;  /* 0x000000ffff097224 */ /* 0x000fca00078e0a06 */
[----:B------:R-:W-:-:S13]  /*0340*/  ISETP.GT.AND P1, PT, R9, 0x1, PT ;  /* 0x000000010900780c */ /* 0x000fda0003f24270 */
[----:B------:R-:W-:Y:S05]  /*0350*/  @!P1 BRA `(.L_x_6) ;  /* 0x0000000000249947 */ /* 0x000fea0003800000 */
[----:B------:R-:W-:Y:S01]  /*0360*/  VIADD R12, R8, 0x8 ;  /* 0x00000008080c7836 */ /* 0x000fe20000000000 */
[--C-:B-----5:R-:W-:Y:S01]  /*0370*/  SHF.R.U32.HI R9, RZ, R8, R5.reuse ;  /* 0x00000008ff097219 */ /* 0x120fe20000011605 */
[----:B------:R-:W-:Y:S01]  /*0380*/  VIADD R6, R6, 0x2 ;  /* 0x0000000206067836 */ /* 0x000fe20000000000 */
[----:B------:R-:W-:Y:S01]  /*0390*/  PLOP3.LUT P0, PT, PT, PT, PT, 0x8, 0x80 ;  /* 0x000000000080781c */ /* 0x000fe20003f0e170 */
[----:B------:R-:W-:Y:S01]  /*03a0*/  VIADD R8, R8, 0x10 ;  /* 0x0000001008087836 */ /* 0x000fe20000000000 */
[----:B------:R-:W-:Y:S02]  /*03b0*/  SHF.R.U32.HI R12, RZ, R12, R5 ;  /* 0x0000000cff0c7219 */ /* 0x000fe40000011605 */
[----:B------:R-:W-:Y:S02]  /*03c0*/  LOP3.LUT R9, R9, 0xff, RZ, 0xc0, !PT ;  /* 0x000000ff09097812 */ /* 0x000fe400078ec0ff */
[----:B------:R-:W-:-:S04]  /*03d0*/  LOP3.LUT R12, R12, 0xff, RZ, 0xc0, !PT ;  /* 0x000000ff0c0c7812 */ /* 0x000fc800078ec0ff */
[----:B------:R-:W-:-:S07]  /*03e0*/  IADD3 R10, PT, PT, R12, R9, R10 ;  /* 0x000000090c0a7210 */ /* 0x000fce0007ffe00a */
.L_x_6:
[----:B------:R-:W-:-:S13]  /*03f0*/  ISETP.NE.OR P0, PT, R6, RZ, P0 ;  /* 0x000000ff0600720c */ /* 0x000fda0000705670 */
[----:B------:R-:W-:Y:S05]  /*0400*/  @!P0 BRA `(.L_x_7) ;  /* 0x00000000001c8947 */ /* 0x000fea0003800000 */
.L_x_3:
[----:B------:R-:W-:Y:S01]  /*0410*/  VIADD R6, R6, 0x1 ;  /* 0x0000000106067836 */ /* 0x000fe20000000000 */
[----:B-----5:R-:W-:Y:S01]  /*0420*/  SHF.R.U32.HI R9, RZ, R8, R5 ;  /* 0x00000008ff097219 */ /* 0x020fe20000011605 */
[----:B------:R-:W-:-:S03]  /*0430*/  VIADD R8, R8, 0x8 ;  /* 0x0000000808087836 */ /* 0x000fc60000000000 */
[----:B------:R-:W-:Y:S02]  /*0440*/  ISETP.NE.AND P0, PT, R6, RZ, PT ;  /* 0x000000ff0600720c */ /* 0x000fe40003f05270 */
[----:B------:R-:W-:-:S05]  /*0450*/  LOP3.LUT R9, R9, 0xff, RZ, 0xc0, !PT ;  /* 0x000000ff09097812 */ /* 0x000fca00078ec0ff */
[----:B------:R-:W-:-:S06]  /*0460*/  IMAD.IADD R10, R9, 0x1, R10 ;  /* 0x00000001090a7824 */ /* 0x000fcc00078e020a */
[----:B------:R-:W-:Y:S05]  /*0470*/  @P0 BRA `(.L_x_3) ;  /* 0xfffffffc00e40947 */ /* 0x000fea000383ffff */
.L_x_7:
[----:B------:R-:W-:Y:S02]  /*0480*/  IMAD.MOV.U32 R8, RZ, RZ, R10 ;  /* 0x000000ffff087224 */ /* 0x000fe400078e000a */
[----:B------:R-:W-:-:S07]  /*0490*/  IMAD.MOV.U32 R9, RZ, RZ, RZ ;  /* 0x000000ffff097224 */ /* 0x000fce00078e00ff */
.L_x_2:
[----:B------:R-:W-:-:S04]  /*04a0*/  SHF.R.U32.HI R6, RZ, 0x2, R7 ;  /* 0x00000002ff067819 */ /* 0x000fc80000011607 */
[----:B------:R-:W-:-:S04]  /*04b0*/  LOP3.LUT R6, R6, 0x1ffffff8, RZ, 0xc0, !PT ;  /* 0x1ffffff806067812 */ /* 0x000fc800078ec0ff */
[----:B-----5:R-:W-:Y:S02]  /*04c0*/  SHF.R.U32.HI R10, RZ, R6, R5 ;  /* 0x00000006ff0a7219 */ /* 0x020fe40000011605 */
[----:B------:R-:W-:Y:S02]  /*04d0*/  LOP3.LUT R6, R7, 0x1f, RZ, 0xc0, !PT ;  /* 0x0000001f07067812 */ /* 0x000fe400078ec0ff */
[----:B------:R-:W-:-:S05]  /*04e0*/  LOP3.LUT R11, R10, 0xff, RZ, 0xc0, !PT ;  /* 0x000000ff0a0b7812 */ /* 0x000fca00078ec0ff */
[----:B------:R-:W-:-:S05]  /*04f0*/  IMAD R13, R6, R11, RZ ;  /* 0x0000000b060d7224 */ /* 0x000fca00078e02ff */
[----:B------:R-:W-:-:S05]  /*0500*/  LEA.HI R15, P0, R13, R8, RZ, 0x1b ;  /* 0x000000080d0f7211 */ /* 0x000fca000781d8ff */
[----:B------:R-:W-:Y:S01]  /*0510*/  IMAD.X R9, RZ, RZ, R9, P0 ;  /* 0x000000ffff097224 */ /* 0x000fe200000e0609 */
[----:B------:R-:W-:-:S04]  /*0520*/  LEA R8, P0, R15, R2, 0x2 ;  /* 0x000000020f087211 */ /* 0x000fc800078010ff */
[----:B------:R-:W-:-:S05]  /*0530*/  LEA.HI.X R9, R15, R3, R9, 0x2, P0 ;  /* 0x000000030f097211 */ /* 0x000fca00000f1409 */
[----:B------:R-:W2:Y:S04]  /*0540*/  LDG.E R6, desc[UR4][R8.64+0x8] ;  /* 0x0000080408067981 */ /* 0x000ea8000c1e1900 */
[----:B------:R-:W2:Y:S01]  /*0550*/  LDG.E R10, desc[UR4][R8.64+0x4] ;  /* 0x00000404080a7981 */ /* 0x000ea2000c1e1900 */
[----:B------:R-:W-:Y:S01]  /*0560*/  VIADD R7, R7, 0x1 ;  /* 0x0000000107077836 */ /* 0x000fe20000000000 */
[----:B------:R-:W-:Y:S01]  /*0570*/  LOP3.LUT R13, R13, 0x1f, RZ, 0xc0, !PT ;  /* 0x0000001f0d0d7812 */ /* 0x000fe200078ec0ff */
[----:B------:R-:W-:-:S03]  /*0580*/  IMAD.MOV.U32 R12, RZ, RZ, -0x1 ;  /* 0xffffffffff0c7424 */ /* 0x000fc600078e00ff */
[----:B------:R-:W-:Y:S02]  /*0590*/  ISETP.NE.AND P0, PT, R7, R4, PT ;  /* 0x000000040700720c */ /* 0x000fe40003f05270 */
[----:B------:R-:W-:Y:S02]  /*05a0*/  SHF.L.U32 R11, R12, R11, RZ ;  /* 0x0000000b0c0b7219 */ /* 0x000fe400000006ff */
[----:B--2---:R-:W-:-:S04]  /*05b0*/  SHF.R.U64 R6, R10, R13, R6 ;  /* 0x0000000d0a067219 */ /* 0x004fc80000001206 */
[----:B------:R-:W-:-:S05]  /*05c0*/  LOP3.LUT R11, R6, R11, RZ, 0x30, !PT ;  /* 0x0000000b060b7212 */ /* 0x000fca00078e30ff */
[----:B------:R-:W-:Y:S01]  /*05d0*/  IMAD.IADD R0, R11, 0x1, R0 ;  /* 0x000000010b007824 */ /* 0x000fe200078e0200 */
[----:B------:R-:W-:Y:S06]  /*05e0*/  @P0 BRA `(.L_x_8) ;  /* 0xfffffff800cc0947 */ /* 0x000fec000383ffff */
.L_x_1:
[----:B01----:R-:W0:Y:S02]  /*05f0*/  LDC.64 R2, c[0x0][0x398] ;  /* 0x0000e600ff027b82 */ /* 0x003e240000000a00 */
[----:B0----5:R-:W-:Y:S01]  /*0600*/  STG.E desc[UR4][R2.64], R0 ;  /* 0x0000000002007986 */ /* 0x021fe2000c101904 */
[----:B------:R-:W-:Y:S05]  /*0610*/  EXIT ;  /* 0x000000000000794d */ /* 0x000fea0003800000 */
.L_x_9:
        /* <DEDUP_REMOVED lines=14> */
.L_x_11:


//--------------------- .nv.shared.reserved.0     --------------------------
	.section	.nv.shared.reserved.0,"aw",@nobits
	.weak		__nv_reservedSMEM_offset_0_alias
	.size		__nv_reservedSMEM_offset_0_alias, 0, 64
	.other		__nv_reservedSMEM_offset_0_alias,@"STO_CUDA_RESERVED_SHARED STV_DEFAULT"
__nv_reservedSMEM_offset_0_alias:
	.zero		0
	.zero		64


//--------------------- .nv.global                --------------------------
	.section	.nv.global,"aw",@nobits
.nv.global:
	.type		_ZN34_INTERNAL_579fba4f_4_k_cu_49624ecd6thrust24THRUST_300001_SM_1000_NS12placeholders2_5E,@object
	.size		_ZN34_INTERNAL_579fba4f_4_k_cu_49624ecd6thrust24THRUST_300001_SM_1000_NS12placeholders2_5E,(_ZN34_INTERNAL_579fba4f_4_k_cu_49624ecd4cuda3std3__45__cpo6cbeginE - _ZN34_INTERNAL_579fba4f_4_k_cu_49624ecd6thrust24THRUST_300001_SM_1000_NS12placeholders2_5E)
_ZN34_INTERNAL_579fba4f_4_k_cu_49624ecd6thrust24THRUST_300001_SM_1000_NS12placeholders2_5E:
	.zero		1
	.type		_ZN34_INTERNAL_579fba4f_4_k_cu_49624ecd4cuda3std3__45__cpo6cbeginE,@object
	.size		_ZN34_INTERNAL_579fba4f_4_k_cu_49624ecd4cuda3std3__45__cpo6cbeginE,(_ZN34_INTERNAL_579fba4f_4_k_cu_49624ecd4cuda3std6ranges3__45__cpo6cbeginE - _ZN34_INTERNAL_579fba4f_4_k_cu_49624ecd4cuda3std3__45__cpo6cbeginE)
_ZN34_INTERNAL_579fba4f_4_k_cu_49624ecd4cuda3std3__45__cpo6cbeginE:
	.zero		1
	.type		_ZN34_INTERNAL_579fba4f_4_k_cu_49624ecd4cuda3std6ranges3__45__cpo6cbeginE,@object
	.size		_ZN34_INTERNAL_579fba4f_4_k_cu_49624ecd4cuda3std6ranges3__45__cpo6cbeginE,(_ZN34_INTERNAL_579fba4f_4_k_cu_49624ecd4cuda3std3__48in_placeE - _ZN34_INTERNAL_579fba4f_4_k_cu_49624ecd4cuda3std6ranges3__45__cpo6cbeginE)
_ZN34_INTERNAL_579fba4f_4_k_cu_49624ecd4cuda3std6ranges3__45__cpo6cbeginE:
	.zero		1
	.type		_ZN34_INTERNAL_579fba4f_4_k_cu_49624ecd4cuda3std3__48in_placeE,@object
	.size		_ZN34_INTERNAL_579fba4f_4_k_cu_49624ecd4cuda3std3__48in_placeE,(_ZN34_INTERNAL_579fba4f_4_k_cu_49624ecd4cuda3std6ranges3__45__cpo4sizeE - _ZN34_INTERNAL_579fba4f_4_k_cu_49624ecd4cuda3std3__48in_placeE)
_ZN34_INTERNAL_579fba4f_4_k_cu_49624ecd4cuda3std3__48in_placeE:
	.zero		1
	.type		_ZN34_INTERNAL_579fba4f_4_k_cu_49624ecd4cuda3std6ranges3__45__cpo4sizeE,@object
	.size		_ZN34_INTERNAL_579fba4f_4_k_cu_49624ecd4cuda3std6ranges3__45__cpo4sizeE,(_ZN34_INTERNAL_579fba4f_4_k_cu_49624ecd6thrust24THRUST_300001_SM_1000_NS12placeholders2_9E - _ZN34_INTERNAL_579fba4f_4_k_cu_49624ecd4cuda3std6ranges3__45__cpo4sizeE)
_ZN34_INTERNAL_579fba4f_4_k_cu_49624ecd4cuda3std6ranges3__45__cpo4sizeE:
	.zero		1
	.type		_ZN34_INTERNAL_579fba4f_4_k_cu_49624ecd6thrust24THRUST_300001_SM_1000_NS12placeholders2_9E,@object
	.size		_ZN34_INTERNAL_579fba4f_4_k_cu_49624ecd6thrust24THRUST_300001_SM_1000_NS12placeholders2_9E,(_ZN34_INTERNAL_579fba4f_4_k_cu_49624ecd4cuda3std3__45__cpo7crbeginE - _ZN34_INTERNAL_579fba4f_4_k_cu_49624ecd6thrust24THRUST_300001_SM_1000_NS12placeholders2_9E)
_ZN34_INTERNAL_579fba4f_4_k_cu_49624ecd6thrust24THRUST_300001_SM_1000_NS12placeholders2_9E:
	.zero		1
	.type		_ZN34_INTERNAL_579fba4f_4_k_cu_49624ecd4cuda3std3__45__cpo7crbeginE,@object
	.size		_ZN34_INTERNAL_579fba4f_4_k_cu_49624ecd4cuda3std3__45__cpo7crbeginE,(_ZN34_INTERNAL_579fba4f_4_k_cu_49624ecd4cuda3std6ranges3__45__cpo4nextE - _ZN34_INTERNAL_579fba4f_4_k_cu_49624ecd4cuda3std3__45__cpo7crbeginE)
_ZN34_INTERNAL_579fba4f_4_k_cu_49624ecd4cuda3std3__45__cpo7crbeginE:
	.zero		1
	.type		_ZN34_INTERNAL_579fba4f_4_k_cu_49624ecd4cuda3std6ranges3__45__cpo4nextE,@object
	.size		_ZN34_INTERNAL_579fba4f_4_k_cu_49624ecd4cuda3std6ranges3__45__cpo4nextE,(_ZN34_INTERNAL_579fba4f_4_k_cu_49624ecd4cuda3std6ranges3__45__cpo4swapE - _ZN34_INTERNAL_579fba4f_4_k_cu_49624ecd4cuda3std6ranges3__45__cpo4nextE)
_ZN34_INTERNAL_579fba4f_4_k_cu_49624ecd4cuda3std6ranges3__45__cpo4nextE:
	.zero		1
	.type		_ZN34_INTERNAL_579fba4f_4_k_cu_49624ecd4cuda3std6ranges3__45__cpo4swapE,@object
	.size		_ZN34_INTERNAL_579fba4f_4_k_cu_49624ecd4cuda3std6ranges3__45__cpo4swapE,(_ZN34_INTERNAL_579fba4f_4_k_cu_49624ecd6thrust24THRUST_300001_SM_1000_NS12placeholders2_1E - _ZN34_INTERNAL_579fba4f_4_k_cu_49624ecd4cuda3std6ranges3__45__cpo4swapE)
_ZN34_INTERNAL_579fba4f_4_k_cu_49624ecd4cuda3std6ranges3__45__cpo4swapE:
	.zero		1
	.type		_ZN34_INTERNAL_579fba4f_4_k_cu_49624ecd6thrust24THRUST_300001_SM_1000_NS12placeholders2_1E,@object
	.size		_ZN34_INTERNAL_579fba4f_4_k_cu_49624ecd6thrust24THRUST_300001_SM_1000_NS12placeholders2_1E,(_ZN34_INTERNAL_579fba4f_4_k_cu_49624ecd6thrust24THRUST_300001_SM_1000_NS12placeholders2_3E - _ZN34_INTERNAL_579fba4f_4_k_cu_49624ecd6thrust24THRUST_300001_SM_1000_NS12placeholders2_1E)
_ZN34_INTERNAL_579fba4f_4_k_cu_49624ecd6thrust24THRUST_300001_SM_1000_NS12placeholders2_1E:
	.zero		1
	.type		_ZN34_INTERNAL_579fba4f_4_k_cu_49624ecd6thrust24THRUST_300001_SM_1000_NS12placeholders2_3E,@object
	.size		_ZN34_INTERNAL_579fba4f_4_k_cu_49624ecd6thrust24THRUST_300001_SM_1000_NS12placeholders2_3E,(_ZN34_INTERNAL_579fba4f_4_k_cu_49624ecd4cuda3std3__45__cpo5beginE - _ZN34_INTERNAL_579fba4f_4_k_cu_49624ecd6thrust24THRUST_300001_SM_1000_NS12placeholders2_3E)
_ZN34_INTERNAL_579fba4f_4_k_cu_49624ecd6thrust24THRUST_300001_SM_1000_NS12placeholders2_3E:
	.zero		1
	.type		_ZN34_INTERNAL_579fba4f_4_k_cu_49624ecd4cuda3std3__45__cpo5beginE,@object
	.size		_ZN34_INTERNAL_579fba4f_4_k_cu_49624ecd4cuda3std3__45__cpo5beginE,(_ZN34_INTERNAL_579fba4f_4_k_cu_49624ecd4cuda3std6ranges3__45__cpo5beginE - _ZN34_INTERNAL_579fba4f_4_k_cu_49624ecd4cuda3std3__45__cpo5beginE)
_ZN34_INTERNAL_579fba4f_4_k_cu_49624ecd4cuda3std3__45__cpo5beginE:
	.zero		1
	.type		_ZN34_INTERNAL_579fba4f_4_k_cu_49624ecd4cuda3std6ranges3__45__cpo5beginE,@object
	.size		_ZN34_INTERNAL_579fba4f_4_k_cu_49624ecd4cuda3std6ranges3__45__cpo5beginE,(_ZN34_INTERNAL_579fba4f_4_k_cu_49624ecd4cuda3std3__436_GLOBAL__N__579fba4f_4_k_cu_49624ecd6ignoreE - _ZN34_INTERNAL_579fba4f_4_k_cu_49624ecd4cuda3std6ranges3__45__cpo5beginE)
_ZN34_INTERNAL_579fba4f_4_k_cu_49624ecd4cuda3std6ranges3__45__cpo5beginE:
	.zero		1
	.type		_ZN34_INTERNAL_579fba4f_4_k_cu_49624ecd4cuda3std3__436_GLOBAL__N__579fba4f_4_k_cu_49624ecd6ignoreE,@object
	.size		_ZN34_INTERNAL_579fba4f_4_k_cu_49624ecd4cuda3std3__436_GLOBAL__N__579fba4f_4_k_cu_49624ecd6ignoreE,(_ZN34_INTERNAL_579fba4f_4_k_cu_49624ecd4cuda3std6ranges3__45__cpo4dataE - _ZN34_INTERNAL_579fba4f_4_k_cu_49624ecd4cuda3std3__436_GLOBAL__N__579fba4f_4_k_cu_49624ecd6ignoreE)
_ZN34_INTERNAL_579fba4f_4_k_cu_49624ecd4cuda3std3__436_GLOBAL__N__579fba4f_4_k_cu_49624ecd6ignoreE:
	.zero		1
	.type		_ZN34_INTERNAL_579fba4f_4_k_cu_49624ecd4cuda3std6ranges3__45__cpo4dataE,@object
	.size		_ZN34_INTERNAL_579fba4f_4_k_cu_49624ecd4cuda3std6ranges3__45__cpo4dataE,(_ZN34_INTERNAL_579fba4f_4_k_cu_49624ecd6thrust24THRUST_300001_SM_1000_NS12placeholders2_7E - _ZN34_INTERNAL_579fba4f_4_k_cu_49624ecd4cuda3std6ranges3__45__cpo4dataE)
_ZN34_INTERNAL_579fba4f_4_k_cu_49624ecd4cuda3std6ranges3__45__cpo4dataE:
	.zero		1
	.type		_ZN34_INTERNAL_579fba4f_4_k_cu_49624ecd6thrust24THRUST_300001_SM_1000_NS12placeholders2_7E,@object
	.size		_ZN34_INTERNAL_579fba4f_4_k_cu_49624ecd6thrust24THRUST_300001_SM_1000_NS12placeholders2_7E,(_ZN34_INTERNAL_579fba4f_4_k_cu_49624ecd4cuda3std3__45__cpo6rbeginE - _ZN34_INTERNAL_579fba4f_4_k_cu_49624ecd6thrust24THRUST_300001_SM_1000_NS12placeholders2_7E)
_ZN34_INTERNAL_579fba4f_4_k_cu_49624ecd6thrust24THRUST_300001_SM_1000_NS12placeholders2_7E:
	.zero		1
	.type		_ZN34_INTERNAL_579fba4f_4_k_cu_49624ecd4cuda3std3__45__cpo6rbeginE,@object
	.size		_ZN34_INTERNAL_579fba4f_4_k_cu_49624ecd4cuda3std3__45__cpo6rbeginE,(_ZN34_INTERNAL_579fba4f_4_k_cu_49624ecd4cuda3std6ranges3__45__cpo7advanceE - _ZN34_INTERNAL_579fba4f_4_k_cu_49624ecd4cuda3std3__45__cpo6rbeginE)
_ZN34_INTERNAL_579fba4f_4_k_cu_49624ecd4cuda3std3__45__cpo6rbeginE:
	.zero		1
	.type		_ZN34_INTERNAL_579fba4f_4_k_cu_49624ecd4cuda3std6ranges3__45__cpo7advanceE,@object
	.size		_ZN34_INTERNAL_579fba4f_4_k_cu_49624ecd4cuda3std6ranges3__45__cpo7advanceE,(_ZN34_INTERNAL_579fba4f_4_k_cu_49624ecd4cuda3std3__47nulloptE - _ZN34_INTERNAL_579fba4f_4_k_cu_49624ecd4cuda3std6ranges3__45__cpo7advanceE)
_ZN34_INTERNAL_579fba4f_4_k_cu_49624ecd4cuda3std6ranges3__45__cpo7advanceE:
	.zero		1
	.type		_ZN34_INTERNAL_579fba4f_4_k_cu_49624ecd4cuda3std3__47nulloptE,@object
	.size		_ZN34_INTERNAL_579fba4f_4_k_cu_49624ecd4cuda3std3__47nulloptE,(_ZN34_INTERNAL_579fba4f_4_k_cu_49624ecd4cuda3std6ranges3__45__cpo8distanceE - _ZN34_INTERNAL_579fba4f_4_k_cu_49624ecd4cuda3std3__47nulloptE)
_ZN34_INTERNAL_579fba4f_4_k_cu_49624ecd4cuda3std3__47nulloptE:
	.zero		1
	.type		_ZN34_INTERNAL_579fba4f_4_k_cu_49624ecd4cuda3std6ranges3__45__cpo8distanceE,@object
	.size		_ZN34_INTERNAL_579fba4f_4_k_cu_49624ecd4cuda3std6ranges3__45__cpo8distanceE,(_ZN34_INTERNAL_579fba4f_4_k_cu_49624ecd6thrust24THRUST_300001_SM_1000_NS12placeholders2_6E - _ZN34_INTERNAL_579fba4f_4_k_cu_49624ecd4cuda3std6ranges3__45__cpo8distanceE)
_ZN34_INTERNAL_579fba4f_4_k_cu_49624ecd4cuda3std6ranges3__45__cpo8distanceE:
	.zero		1
	.type		_ZN34_INTERNAL_579fba4f_4_k_cu_49624ecd6thrust24THRUST_300001_SM_1000_NS12placeholders2_6E,@object
	.size		_ZN34_INTERNAL_579fba4f_4_k_cu_49624ecd6thrust24THRUST_300001_SM_1000_NS12placeholders2_6E,(_ZN34_INTERNAL_579fba4f_4_k_cu_49624ecd4cuda3std3__45__cpo4cendE - _ZN34_INTERNAL_579fba4f_4_k_cu_49624ecd6thrust24THRUST_300001_SM_1000_NS12placeholders2_6E)
_ZN34_INTERNAL_579fba4f_4_k_cu_49624ecd6thrust24THRUST_300001_SM_1000_NS12placeholders2_6E:
	.zero		1
	.type		_ZN34_INTERNAL_579fba4f_4_k_cu_49624ecd4cuda3std3__45__cpo4cendE,@object
	.size		_ZN34_INTERNAL_579fba4f_4_k_cu_49624ecd4cuda3std3__45__cpo4cendE,(_ZN34_INTERNAL_579fba4f_4_k_cu_49624ecd4cuda3std6ranges3__45__cpo4cendE - _ZN34_INTERNAL_579fba4f_4_k_cu_49624ecd4cuda3std3__45__cpo4cendE)
_ZN34_INTERNAL_579fba4f_4_k_cu_49624ecd4cuda3std3__45__cpo4cendE:
	.zero		1
	.type		_ZN34_INTERNAL_579fba4f_4_k_cu_49624ecd4cuda3std6ranges3__45__cpo4cendE,@object
	.size		_ZN34_INTERNAL_579fba4f_4_k_cu_49624ecd4cuda3std6ranges3__45__cpo4cendE,(_ZN34_INTERNAL_579fba4f_4_k_cu_49624ecd4cuda3std3__420unreachable_sentinelE - _ZN34_INTERNAL_579fba4f_4_k_cu_49624ecd4cuda3std6ranges3__45__cpo4cendE)
_ZN34_INTERNAL_579fba4f_4_k_cu_49624ecd4cuda3std6ranges3__45__cpo4cendE:
	.zero		1
	.type		_ZN34_INTERNAL_579fba4f_4_k_cu_49624ecd4cuda3std3__420unreachable_sentinelE,@object
	.size		_ZN34_INTERNAL_579fba4f_4_k_cu_49624ecd4cuda3std3__420unreachable_sentinelE,(_ZN34_INTERNAL_579fba4f_4_k_cu_49624ecd4cuda3std6ranges3__45__cpo5ssizeE - _ZN34_INTERNAL_579fba4f_4_k_cu_49624ecd4cuda3std3__420unreachable_sentinelE)
_ZN34_INTERNAL_579fba4f_4_k_cu_49624ecd4cuda3std3__420unreachable_sentinelE:
	.zero		1
	.type		_ZN34_INTERNAL_579fba4f_4_k_cu_49624ecd4cuda3std6ranges3__45__cpo5ssizeE,@object
	.size		_ZN34_INTERNAL_579fba4f_4_k_cu_49624ecd4cuda3std6ranges3__45__cpo5ssizeE,(_ZN34_INTERNAL_579fba4f_4_k_cu_49624ecd6thrust24THRUST_300001_SM_1000_NS12placeholders3_10E - _ZN34_INTERNAL_579fba4f_4_k_cu_49624ecd4cuda3std6ranges3__45__cpo5ssizeE)
_ZN34_INTERNAL_579fba4f_4_k_cu_49624ecd4cuda3std6ranges3__45__cpo5ssizeE:
	.zero		1
	.type		_ZN34_INTERNAL_579fba4f_4_k_cu_49624ecd6thrust24THRUST_300001_SM_1000_NS12placeholders3_10E,@object
	.size		_ZN34_INTERNAL_579fba4f_4_k_cu_49624ecd6thrust24THRUST_300001_SM_1000_NS12placeholders3_10E,(_ZN34_INTERNAL_579fba4f_4_k_cu_49624ecd4cuda3std3__45__cpo5crendE - _ZN34_INTERNAL_579fba4f_4_k_cu_49624ecd6thrust24THRUST_300001_SM_1000_NS12placeholders3_10E)
_ZN34_INTERNAL_579fba4f_4_k_cu_49624ecd6thrust24THRUST_300001_SM_1000_NS12placeholders3_10E:
	.zero		1
	.type		_ZN34_INTERNAL_579fba4f_4_k_cu_49624ecd4cuda3std3__45__cpo5crendE,@object
	.size		_ZN34_INTERNAL_579fba4f_4_k_cu_49624ecd4cuda3std3__45__cpo5crendE,(_ZN34_INTERNAL_579fba4f_4_k_cu_49624ecd4cuda3std6ranges3__45__cpo4prevE - _ZN34_INTERNAL_579fba4f_4_k_cu_49624ecd4cuda3std3__45__cpo5crendE)
_ZN34_INTERNAL_579fba4f_4_k_cu_49624ecd4cuda3std3__45__cpo5crendE:
	.zero		1
	.type		_ZN34_INTERNAL_579fba4f_4_k_cu_49624ecd4cuda3std6ranges3__45__cpo4prevE,@object
	.size		_ZN34_INTERNAL_579fba4f_4_k_cu_49624ecd4cuda3std6ranges3__45__cpo4prevE,(_ZN34_INTERNAL_579fba4f_4_k_cu_49624ecd4cuda3std6ranges3__45__cpo9iter_moveE - _ZN34_INTERNAL_579fba4f_4_k_cu_49624ecd4cuda3std6ranges3__45__cpo4prevE)
_ZN34_INTERNAL_579fba4f_4_k_cu_49624ecd4cuda3std6ranges3__45__cpo4prevE:
	.zero		1
	.type		_ZN34_INTERNAL_579fba4f_4_k_cu_49624ecd4cuda3std6ranges3__45__cpo9iter_moveE,@object
	.size		_ZN34_INTERNAL_579fba4f_4_k_cu_49624ecd4cuda3std6ranges3__45__cpo9iter_moveE,(_ZN34_INTERNAL_579fba4f_4_k_cu_49624ecd6thrust24THRUST_300001_SM_1000_NS12placeholders2_2E - _ZN34_INTERNAL_579fba4f_4_k_cu_49624ecd4cuda3std6ranges3__45__cpo9iter_moveE)
_ZN34_INTERNAL_579fba4f_4_k_cu_49624ecd4cuda3std6ranges3__45__cpo9iter_moveE:
	.zero		1
	.type		_ZN34_INTERNAL_579fba4f_4_k_cu_49624ecd6thrust24THRUST_300001_SM_1000_NS12placeholders2_2E,@object
	.size		_ZN34_INTERNAL_579fba4f_4_k_cu_49624ecd6thrust24THRUST_300001_SM_1000_NS12placeholders2_2E,(_ZN34_INTERNAL_579fba4f_4_k_cu_49624ecd6thrust24THRUST_300001_SM_1000_NS12placeholders2_4E - _ZN34_INTERNAL_579fba4f_4_k_cu_49624ecd6thrust24THRUST_300001_SM_1000_NS12placeholders2_2E)
_ZN34_INTERNAL_579fba4f_4_k_cu_49624ecd6thrust24THRUST_300001_SM_1000_NS12placeholders2_2E:
	.zero		1
	.type		_ZN34_INTERNAL_579fba4f_4_k_cu_49624ecd6thrust24THRUST_300001_SM_1000_NS12placeholders2_4E,@object
	.size		_ZN34_INTERNAL_579fba4f_4_k_cu_49624ecd6thrust24THRUST_300001_SM_1000_NS12placeholders2_4E,(_ZN34_INTERNAL_579fba4f_4_k_cu_49624ecd4cuda3std3__45__cpo3endE - _ZN34_INTERNAL_579fba4f_4_k_cu_49624ecd6thrust24THRUST_300001_SM_1000_NS12placeholders2_4E)
_ZN34_INTERNAL_579fba4f_4_k_cu_49624ecd6thrust24THRUST_300001_SM_1000_NS12placeholders2_4E:
	.zero		1
	.type		_ZN34_INTERNAL_579fba4f_4_k_cu_49624ecd4cuda3std3__45__cpo3endE,@object
	.size		_ZN34_INTERNAL_579fba4f_4_k_cu_49624ecd4cuda3std3__45__cpo3endE,(_ZN34_INTERNAL_579fba4f_4_k_cu_49624ecd4cuda3std6ranges3__45__cpo3endE - _ZN34_INTERNAL_579fba4f_4_k_cu_49624ecd4cuda3std3__45__cpo3endE)
_ZN34_INTERNAL_579fba4f_4_k_cu_49624ecd4cuda3std3__45__cpo3endE:
	.zero		1
	.type		_ZN34_INTERNAL_579fba4f_4_k_cu_49624ecd4cuda3std6ranges3__45__cpo3endE,@object
	.size		_ZN34_INTERNAL_579fba4f_4_k_cu_49624ecd4cuda3std6ranges3__45__cpo3endE,(_ZN34_INTERNAL_579fba4f_4_k_cu_49624ecd4cuda3std3__419piecewise_constructE - _ZN34_INTERNAL_579fba4f_4_k_cu_49624ecd4cuda3std6ranges3__45__cpo3endE)
_ZN34_INTERNAL_579fba4f_4_k_cu_49624ecd4cuda3std6ranges3__45__cpo3endE:
	.zero		1
	.type		_ZN34_INTERNAL_579fba4f_4_k_cu_49624ecd4cuda3std3__419piecewise_constructE,@object
	.size		_ZN34_INTERNAL_579fba4f_4_k_cu_49624ecd4cuda3std3__419piecewise_constructE,(_ZN34_INTERNAL_579fba4f_4_k_cu_49624ecd4cuda3std6ranges3__45__cpo5cdataE - _ZN34_INTERNAL_579fba4f_4_k_cu_49624ecd4cuda3std3__419piecewise_constructE)
_ZN34_INTERNAL_579fba4f_4_k_cu_49624ecd4cuda3std3__419piecewise_constructE:
	.zero		1
	.type		_ZN34_INTERNAL_579fba4f_4_k_cu_49624ecd4cuda3std6ranges3__45__cpo5cdataE,@object
	.size		_ZN34_INTERNAL_579fba4f_4_k_cu_49624ecd4cuda3std6ranges3__45__cpo5cdataE,(_ZN34_INTERNAL_579fba4f_4_k_cu_49624ecd6thrust24THRUST_300001_SM_1000_NS12placeholders2_8E - _ZN34_INTERNAL_579fba4f_4_k_cu_49624ecd4cuda3std6ranges3__45__cpo5cdataE)
_ZN34_INTERNAL_579fba4f_4_k_cu_49624ecd4cuda3std6ranges3__45__cpo5cdataE:
	.zero		1
	.type		_ZN34_INTERNAL_579fba4f_4_k_cu_49624ecd6thrust24THRUST_300001_SM_1000_NS12placeholders2_8E,@object
	.size		_ZN34_INTERNAL_579fba4f_4_k_cu_49624ecd6thrust24THRUST_300001_SM_1000_NS12placeholders2_8E,(_ZN34_INTERNAL_579fba4f_4_k_cu_49624ecd4cuda3std3__45__cpo4rendE - _ZN34_INTERNAL_579fba4f_4_k_cu_49624ecd6thrust24THRUST_300001_SM_1000_NS12placeholders2_8E)
_ZN34_INTERNAL_579fba4f_4_k_cu_49624ecd6thrust24THRUST_300001_SM_1000_NS12placeholders2_8E:
	.zero		1
	.type		_ZN34_INTERNAL_579fba4f_4_k_cu_49624ecd4cuda3std3__45__cpo4rendE,@object
	.size		_ZN34_INTERNAL_579fba4f_4_k_cu_49624ecd4cuda3std3__45__cpo4rendE,(_ZN34_INTERNAL_579fba4f_4_k_cu_49624ecd4cuda3std6ranges3__45__cpo9iter_swapE - _ZN34_INTERNAL_579fba4f_4_k_cu_49624ecd4cuda3std3__45__cpo4rendE)
_ZN34_INTERNAL_579fba4f_4_k_cu_49624ecd4cuda3std3__45__cpo4rendE:
	.zero		1
	.type		_ZN34_INTERNAL_579fba4f_4_k_cu_49624ecd4cuda3std6ranges3__45__cpo9iter_swapE,@object
	.size		_ZN34_INTERNAL_579fba4f_4_k_cu_49624ecd4cuda3std6ranges3__45__cpo9iter_swapE,(_ZN34_INTERNAL_579fba4f_4_k_cu_49624ecd4cuda3std3__48unexpectE - _ZN34_INTERNAL_579fba4f_4_k_cu_49624ecd4cuda3std6ranges3__45__cpo9iter_swapE)
_ZN34_INTERNAL_579fba4f_4_k_cu_49624ecd4cuda3std6ranges3__45__cpo9iter_swapE:
	.zero		1
	.type		_ZN34_INTERNAL_579fba4f_4_k_cu_49624ecd4cuda3std3__48unexpectE,@object
	.size		_ZN34_INTERNAL_579fba4f_4_k_cu_49624ecd4cuda3std3__48unexpectE,(_ZN34_INTERNAL_579fba4f_4_k_cu_49624ecd6thrust24THRUST_300001_SM_1000_NS6system6detail10sequential3seqE - _ZN34_INTERNAL_579fba4f_4_k_cu_49624ecd4cuda3std3__48unexpectE)
_ZN34_INTERNAL_579fba4f_4_k_cu_49624ecd4cuda3std3__48unexpectE:
	.zero		1
	.type		_ZN34_INTERNAL_579fba4f_4_k_cu_49624ecd6thrust24THRUST_300001_SM_1000_NS6system6detail10sequential3seqE,@object
	.size		_ZN34_INTERNAL_579fba4f_4_k_cu_49624ecd6thrust24THRUST_300001_SM_1000_NS6system6detail10sequential3seqE,(.L_29 - _ZN34_INTERNAL_579fba4f_4_k_cu_49624ecd6thrust24THRUST_300001_SM_1000_NS6system6detail10sequential3seqE)
_ZN34_INTERNAL_579fba4f_4_k_cu_49624ecd6thrust24THRUST_300001_SM_1000_NS6system6detail10sequential3seqE:
	.zero		1
.L_29:


//--------------------- .nv.constant0._ZN3cub18CUB_300001_SM_10006detail11EmptyKernelIvEEvv --------------------------
	.section	.nv.constant0._ZN3cub18CUB_300001_SM_10006detail11EmptyKernelIvEEvv,"a",@progbits
	.sectionflags	@""
	.align	4
.nv.constant0._ZN3cub18CUB_300001_SM_10006detail11EmptyKernelIvEEvv:
	.zero		896


//--------------------- .nv.constant0._Z29randomAccessDeltaSingleKernelPjS_jPi --------------------------
	.section	.nv.constant0._Z29randomAccessDeltaSingleKernelPjS_jPi,"a",@progbits
	.sectionflags	@""
	.align	4
.nv.constant0._Z29randomAccessDeltaSingleKernelPjS_jPi:
	.zero		928


//--------------------- SYMBOLS --------------------------

	.type		.nv.reservedSmem.offset0,@object
	.size		.nv.reservedSmem.offset0,0x4
